	.headerflags	@"EF_CUDA_TEXMODE_UNIFIED EF_CUDA_64BIT_ADDRESS EF_CUDA_ACCELERATORS EF_CUDA_SM90 EF_CUDA_VIRTUAL_SM(EF_CUDA_SM90)"
	.elftype	@"ET_EXEC"


//--------------------- .nv.info                  --------------------------
	.section	.nv.info,"",@"SHT_CUDA_INFO"
	.align	4


	//----- nvinfo : EIATTR_REGCOUNT
	.align		4
        /*0000*/ 	.byte	0x04, 0x2f
        /*0002*/ 	.short	(.L_1 - .L_0)
	.align		4
.L_0:
        /*0004*/ 	.word	index@(triton_poi_fused_cat_1)
        /*0008*/ 	.word	0x00000013


	//----- nvinfo : EIATTR_MIN_STACK_SIZE
	.align		4
.L_1:
        /*000c*/ 	.byte	0x04, 0x12
        /*000e*/ 	.short	(.L_3 - .L_2)
	.align		4
.L_2:
        /*0010*/ 	.word	index@(triton_poi_fused_cat_1)
        /*0014*/ 	.word	0x00000000


	//----- nvinfo : EIATTR_FRAME_SIZE
	.align		4
.L_3:
        /*0018*/ 	.byte	0x04, 0x11
        /*001a*/ 	.short	(.L_5 - .L_4)
	.align		4
.L_4:
        /*001c*/ 	.word	index@(triton_poi_fused_cat_1)
        /*0020*/ 	.word	0x00000000


	//----- nvinfo : EIATTR_MIN_STACK_SIZE
	.align		4
.L_5:
        /*0024*/ 	.byte	0x04, 0x12
        /*0026*/ 	.short	(.L_7 - .L_6)
	.align		4
.L_6:
        /*0028*/ 	.word	index@(triton_poi_fused_cat_1)
        /*002c*/ 	.word	0x00000000
.L_7:


//--------------------- .nv.info.triton_poi_fused_cat_1 --------------------------
	.section	.nv.info.triton_poi_fused_cat_1,"",@"SHT_CUDA_INFO"
	.sectionflags	@""
	.align	4


	//----- nvinfo : EIATTR_CUDA_API_VERSION
	.align		4
        /*0000*/ 	.byte	0x04, 0x37
        /*0002*/ 	.short	(.L_9 - .L_8)
.L_8:
        /*0004*/ 	.word	0x0000007c


	//----- nvinfo : EIATTR_KPARAM_INFO
	.align		4
.L_9:
        /*0008*/ 	.byte	0x04, 0x17
        /*000a*/ 	.short	(.L_11 - .L_10)
.L_10:
        /*000c*/ 	.word	0x00000000
        /*0010*/ 	.short	0x0004
        /*0012*/ 	.short	0x0020
        /*0014*/ 	.byte	0x00, 0xf0, 0x11, 0x00


	//----- nvinfo : EIATTR_KPARAM_INFO
	.align		4
.L_11:
        /*0018*/ 	.byte	0x04, 0x17
        /*001a*/ 	.short	(.L_13 - .L_12)
.L_12:
        /*001c*/ 	.word	0x00000000
        /*0020*/ 	.short	0x0003
        /*0022*/ 	.short	0x0018
        /*0024*/ 	.byte	0x00, 0xf4, 0x21, 0x00


	//----- nvinfo : EIATTR_KPARAM_INFO
	.align		4
.L_13:
        /*0028*/ 	.byte	0x04, 0x17
        /*002a*/ 	.short	(.L_15 - .L_14)
.L_14:
        /*002c*/ 	.word	0x00000000
        /*0030*/ 	.short	0x0002
        /*0032*/ 	.short	0x0010
        /*0034*/ 	.byte	0x00, 0xf4, 0x21, 0x00


	//----- nvinfo : EIATTR_KPARAM_INFO
	.align		4
.L_15:
        /*0038*/ 	.byte	0x04, 0x17
        /*003a*/ 	.short	(.L_17 - .L_16)
.L_16:
        /*003c*/ 	.word	0x00000000
        /*0040*/ 	.short	0x0001
        /*0042*/ 	.short	0x0008
        /*0044*/ 	.byte	0x00, 0xf4, 0x21, 0x00


	//----- nvinfo : EIATTR_KPARAM_INFO
	.align		4
.L_17:
        /*0048*/ 	.byte	0x04, 0x17
        /*004a*/ 	.short	(.L_19 - .L_18)
.L_18:
        /*004c*/ 	.word	0x00000000
        /*0050*/ 	.short	0x0000
        /*0052*/ 	.short	0x0000
        /*0054*/ 	.byte	0x00, 0xf4, 0x21, 0x00


	//----- nvinfo : EIATTR_SPARSE_MMA_MASK
	.align		4
.L_19:
        /*0058*/ 	.byte	0x03, 0x50
        /*005a*/ 	.short	0x0000


	//----- nvinfo : EIATTR_MAXREG_COUNT
	.align		4
        /*005c*/ 	.byte	0x03, 0x1b
        /*005e*/ 	.short	0x00ff


	//----- nvinfo : EIATTR_EXIT_INSTR_OFFSETS
	.align		4
        /*0060*/ 	.byte	0x04, 0x1c
        /*0062*/ 	.short	(.L_21 - .L_20)


	//   ....[0]....
.L_20:
        /*0064*/ 	.word	0x00000390


	//----- nvinfo : EIATTR_REQNTID
	.align		4
.L_21:
        /*0068*/ 	.byte	0x04, 0x10
        /*006a*/ 	.short	(.L_23 - .L_22)
.L_22:
        /*006c*/ 	.word	0x00000100
        /*0070*/ 	.word	0x00000001
        /*0074*/ 	.word	0x00000001


	//----- nvinfo : EIATTR_CBANK_PARAM_SIZE
	.align		4
.L_23:
        /*0078*/ 	.byte	0x03, 0x19
        /*007a*/ 	.short	0x0024


	//----- nvinfo : EIATTR_PARAM_CBANK
	.align		4
        /*007c*/ 	.byte	0x04, 0x0a
        /*007e*/ 	.short	(.L_25 - .L_24)
	.align		4
.L_24:
        /*0080*/ 	.word	index@(.nv.constant0.triton_poi_fused_cat_1)
        /*0084*/ 	.short	0x0210
        /*0086*/ 	.short	0x0024


	//----- nvinfo : EIATTR_SW_WAR
	.align		4
.L_25:
        /*0088*/ 	.byte	0x04, 0x36
        /*008a*/ 	.short	(.L_27 - .L_26)
.L_26:
        /*008c*/ 	.word	0x00000008
.L_27:


//--------------------- .nv.callgraph             --------------------------
	.section	.nv.callgraph,"",@"SHT_CUDA_CALLGRAPH"
	.align	4
	.sectionentsize	8
	.align		4
        /*0000*/ 	.word	0x00000000
	.align		4
        /*0004*/ 	.word	0xffffffff
	.align		4
        /*0008*/ 	.word	0x00000000
	.align		4
        /*000c*/ 	.word	0xfffffffe
	.align		4
        /*0010*/ 	.word	0x00000000
	.align		4
        /*0014*/ 	.word	0xfffffffd
	.align		4
        /*0018*/ 	.word	0x00000000
	.align		4
        /*001c*/ 	.word	0xfffffffc


//--------------------- .text.triton_poi_fused_cat_1 --------------------------
	.section	.text.triton_poi_fused_cat_1,"ax",@progbits
	.align	128
        .global         triton_poi_fused_cat_1
        .type           triton_poi_fused_cat_1,@function
        .size           triton_poi_fused_cat_1,(.L_x_1 - triton_poi_fused_cat_1)
        .other          triton_poi_fused_cat_1,@"STO_CUDA_ENTRY STV_DEFAULT"
triton_poi_fused_cat_1:
.text.triton_poi_fused_cat_1:
[----:B------:R-:W-:Y:S01]  /*0000*/  LDC R1, c[0x0][0x28] ;  /* 0x00000a00ff017b82 */ /* 0x000fe20000000800 */
[----:B------:R-:W1:Y:S01]  /*0010*/  S2R R0, SR_TID.X ;  /* 0x0000000000007919 */ /* 0x000e620000002100 */
[----:B------:R-:W-:Y:S01]  /*0020*/  CS2R R14, SRZ ;  /* 0x00000000000e7805 */ /* 0x000fe2000001ff00 */
[----:B------:R-:W-:Y:S01]  /*0030*/  ULDC.64 UR4, c[0x0][0x208] ;  /* 0x0000820000047ab9 */ /* 0x000fe20000000a00 */
[----:B------:R-:W2:Y:S01]  /*0040*/  S2R R5, SR_CTAID.X ;  /* 0x0000000000057919 */ /* 0x000ea20000002500 */
[----:B-1----:R-:W-:Y:S01]  /*0050*/  IMAD.SHL.U32 R0, R0, 0x2, RZ ;  /* 0x0000000200007824 */ /* 0x002fe200078e00ff */
[----:B--2---:R-:W-:-:S04]  /*0060*/  SHF.R.S32.HI R3, RZ, 0x16, R5 ;  /* 0x00000016ff037819 */ /* 0x004fc80000011405 */
[----:B------:R-:W-:Y:S02]  /*0070*/  LOP3.LUT R0, R0, 0x1fe, RZ, 0xc0, !PT ;  /* 0x000001fe00007812 */ /* 0x000fe400078ec0ff */
[----:B------:R-:W-:-:S03]  /*0080*/  SGXT R3, R3, 0x1 ;  /* 0x000000010303781a */ /* 0x000fc60000000200 */
[----:B------:R-:W-:Y:S02]  /*0090*/  IMAD R0, R5, 0x200, R0 ;  /* 0x0000020005007824 */ /* 0x000fe400078e0200 */
[----:B------:R-:W1:Y:S02]  /*00a0*/  LDC.64 R4, c[0x0][0x220] ;  /* 0x00008800ff047b82 */ /* 0x000e640000000a00 */
[----:B------:R-:W-:Y:S01]  /*00b0*/  IMAD.HI R8, R0, 0x2aaaaaab, RZ ;  /* 0x2aaaaaab00087827 */ /* 0x000fe200078e02ff */
[----:B------:R-:W-:-:S04]  /*00c0*/  LEA.HI R6, R3, R0, RZ, 0xc ;  /* 0x0000000003067211 */ /* 0x000fc800078f60ff */
[----:B------:R-:W-:Y:S01]  /*00d0*/  SHF.R.S32.HI R7, RZ, 0xc, R6 ;  /* 0x0000000cff077819 */ /* 0x000fe20000011406 */
[----:B------:R-:W2:Y:S01]  /*00e0*/  LDC.64 R2, c[0x0][0x218] ;  /* 0x00008600ff027b82 */ /* 0x000ea20000000a00 */
[----:B------:R-:W-:-:S03]  /*00f0*/  LOP3.LUT R13, R6, 0xfffff000, RZ, 0xc0, !PT ;  /* 0xfffff000060d7812 */ /* 0x000fc600078ec0ff */
[----:B------:R-:W-:-:S04]  /*0100*/  IMAD.HI R9, R7, 0x2aaaaaab, RZ ;  /* 0x2aaaaaab07097827 */ /* 0x000fc800078e02ff */
[----:B------:R-:W-:Y:S01]  /*0110*/  IMAD.IADD R6, R0, 0x1, -R13 ;  /* 0x0000000100067824 */ /* 0x000fe200078e0a0d */
[----:B------:R-:W-:-:S04]  /*0120*/  SHF.R.U32.HI R10, RZ, 0x1f, R9 ;  /* 0x0000001fff0a7819 */ /* 0x000fc80000011609 */
[----:B------:R-:W-:Y:S02]  /*0130*/  LEA.HI R10, R9, R10, RZ, 0x1c ;  /* 0x0000000a090a7211 */ /* 0x000fe400078fe0ff */
[----:B------:R-:W-:-:S03]  /*0140*/  SHF.R.U32.HI R9, RZ, 0x1f, R8 ;  /* 0x0000001fff097819 */ /* 0x000fc60000011608 */
[----:B------:R-:W-:Y:S01]  /*0150*/  IMAD R12, R10, -0x60, R7 ;  /* 0xffffffa00a0c7824 */ /* 0x000fe200078e0207 */
[----:B------:R-:W-:-:S03]  /*0160*/  LEA.HI.SX32 R11, R8, R9, 0x10 ;  /* 0x00000009080b7211 */ /* 0x000fc600078f82ff */
[C---:B------:R-:W-:Y:S01]  /*0170*/  VIADD R9, R12.reuse, 0xffffffc0 ;  /* 0xffffffc00c097836 */ /* 0x040fe20000000000 */
[----:B------:R-:W-:Y:S01]  /*0180*/  ISETP.GT.AND P1, PT, R12, 0x3f, PT ;  /* 0x0000003f0c00780c */ /* 0x000fe20003f24270 */
[----:B------:R-:W-:Y:S02]  /*0190*/  IMAD R8, R11, 0x20000, R6 ;  /* 0x000200000b087824 */ /* 0x000fe400078e0206 */
[----:B------:R-:W3:Y:S02]  /*01a0*/  LDC.64 R6, c[0x0][0x210] ;  /* 0x00008400ff067b82 */ /* 0x000ee40000000a00 */
[C---:B------:R-:W-:Y:S02]  /*01b0*/  IMAD R13, R9.reuse, 0x1000, R8 ;  /* 0x00001000090d7824 */ /* 0x040fe400078e0208 */
[----:B-1----:R-:W-:-:S04]  /*01c0*/  IMAD.WIDE R8, R9, 0x4, R4 ;  /* 0x0000000409087825 */ /* 0x002fc800078e0204 */
[----:B--2---:R-:W-:Y:S01]  /*01d0*/  IMAD.WIDE R4, R13, 0x4, R2 ;  /* 0x000000040d047825 */ /* 0x004fe200078e0202 */
[----:B------:R-:W-:Y:S01]  /*01e0*/  CS2R R2, SRZ ;  /* 0x0000000000027805 */ /* 0x000fe2000001ff00 */
[----:B------:R-:W2:Y:S04]  /*01f0*/  @P1 LDG.E.EL R14, desc[UR4][R8.64] ;  /* 0x00000004080e1981 */ /* 0x000ea8000c2e1900 */
[----:B------:R-:W4:Y:S04]  /*0200*/  @P1 LDG.E.EL R15, desc[UR4][R8.64] ;  /* 0x00000004080f1981 */ /* 0x000f28000c2e1900 */
[----:B------:R-:W5:Y:S01]  /*0210*/  @P1 LDG.E.64 R2, desc[UR4][R4.64] ;  /* 0x0000000404021981 */ /* 0x000f62000c1e1b00 */
[----:B------:R-:W-:Y:S01]  /*0220*/  IMAD R10, R11, -0x60000, R0 ;  /* 0xfffa00000b0a7824 */ /* 0x000fe200078e0200 */
[----:B------:R-:W-:-:S03]  /*0230*/  ISETP.GE.AND P0, PT, R12, 0x40, PT ;  /* 0x000000400c00780c */ /* 0x000fc60003f06270 */
[----:B------:R-:W-:Y:S01]  /*0240*/  IMAD R11, R11, 0x40000, R10 ;  /* 0x000400000b0b7824 */ /* 0x000fe200078e020a */
[----:B------:R-:W-:-:S03]  /*0250*/  CS2R R12, SRZ ;  /* 0x00000000000c7805 */ /* 0x000fc6000001ff00 */
[----:B---3--:R-:W-:Y:S02]  /*0260*/  IMAD.WIDE R6, R11, 0x4, R6 ;  /* 0x000000040b067825 */ /* 0x008fe400078e0206 */
[----:B------:R-:W1:Y:S04]  /*0270*/  LDC.64 R10, c[0x0][0x228] ;  /* 0x00008a00ff0a7b82 */ /* 0x000e680000000a00 */
[----:B------:R-:W3:Y:S01]  /*0280*/  @!P0 LDG.E.64 R12, desc[UR4][R6.64] ;  /* 0x00000004060c8981 */ /* 0x000ee2000c1e1b00 */
[----:B----4-:R-:W-:Y:S02]  /*0290*/  SEL R15, R15, RZ, P1 ;  /* 0x000000ff0f0f7207 */ /* 0x010fe40000800000 */
[----:B-----5:R-:W-:Y:S02]  /*02a0*/  SEL R16, R3, RZ, P1 ;  /* 0x000000ff03107207 */ /* 0x020fe40000800000 */
[----:B------:R-:W-:-:S02]  /*02b0*/  SEL R2, R2, RZ, P1 ;  /* 0x000000ff02027207 */ /* 0x000fc40000800000 */
[----:B--2---:R-:W-:Y:S02]  /*02c0*/  SEL R3, R14, RZ, P1 ;  /* 0x000000ff0e037207 */ /* 0x004fe40000800000 */
[----:B------:R-:W-:Y:S02]  /*02d0*/  FSETP.GT.AND P2, PT, R16, -R15, PT ;  /* 0x8000000f1000720b */ /* 0x000fe40003f44000 */
[C---:B------:R-:W-:Y:S01]  /*02e0*/  FSETP.GT.AND P1, PT, R2.reuse, -R3, PT ;  /* 0x800000030200720b */ /* 0x040fe20003f24000 */
[----:B------:R-:W-:Y:S01]  /*02f0*/  FADD R4, R2, R3 ;  /* 0x0000000302047221 */ /* 0x000fe20000000000 */
[----:B------:R-:W-:Y:S01]  /*0300*/  FADD R15, R16, R15 ;  /* 0x0000000f100f7221 */ /* 0x000fe20000000000 */
[----:B---3--:R-:W-:Y:S02]  /*0310*/  SEL R5, R12, RZ, !P0 ;  /* 0x000000ff0c057207 */ /* 0x008fe40004000000 */
[----:B------:R-:W-:-:S06]  /*0320*/  SEL R6, R13, RZ, !P0 ;  /* 0x000000ff0d067207 */ /* 0x000fcc0004000000 */
[----:B------:R-:W-:Y:S02]  /*0330*/  @!P2 FMUL R15, R15, 0.20000000298023223877 ;  /* 0x3e4ccccd0f0fa820 */ /* 0x000fe40000400000 */
[----:B------:R-:W-:Y:S01]  /*0340*/  @!P1 FMUL R4, R4, 0.20000000298023223877 ;  /* 0x3e4ccccd04049820 */ /* 0x000fe20000400000 */
[----:B-1----:R-:W-:-:S04]  /*0350*/  IMAD.WIDE R2, R0, 0x4, R10 ;  /* 0x0000000400027825 */ /* 0x002fc800078e020a */
[----:B------:R-:W-:Y:S02]  /*0360*/  SEL R4, R5, R4, !P0 ;  /* 0x0000000405047207 */ /* 0x000fe40004000000 */
[----:B------:R-:W-:-:S05]  /*0370*/  SEL R5, R6, R15, !P0 ;  /* 0x0000000f06057207 */ /* 0x000fca0004000000 */
[----:B------:R-:W-:Y:S01]  /*0380*/  STG.E.64 desc[UR4][R2.64], R4 ;  /* 0x0000000402007986 */ /* 0x000fe2000c101b04 */
[----:B------:R-:W-:Y:S05]  /*0390*/  EXIT ;  /* 0x000000000000794d */ /* 0x000fea0003800000 */
.L_x_0:
[----:B------:R-:W-:-:S00]  /*03a0*/  BRA `(.L_x_0) ;  /* 0xfffffffc00fc7947 */ /* 0x000fc0000383ffff */
[----:B------:R-:W-:-:S00]  /*03b0*/  NOP ;  /* 0x0000000000007918 */ /* 0x000fc00000000000 */
        /* <DEDUP_REMOVED lines=12> */
.L_x_1:


//--------------------- .nv.constant0.triton_poi_fused_cat_1 --------------------------
	.section	.nv.constant0.triton_poi_fused_cat_1,"a",@progbits
	.sectionflags	@""
	.align	4
.nv.constant0.triton_poi_fused_cat_1:
	.zero		564
